	.headerflags	@"EF_CUDA_TEXMODE_UNIFIED EF_CUDA_64BIT_ADDRESS EF_CUDA_SM86 EF_CUDA_VIRTUAL_SM(EF_CUDA_SM86)"
	.elftype	@"ET_EXEC"


//--------------------- .nv.info                  --------------------------
	.section	.nv.info,"",@"SHT_CUDA_INFO"
	.align	4


	//----- nvinfo : EIATTR_REGCOUNT
	.align		4
        /*0000*/ 	.byte	0x04, 0x2f
        /*0002*/ 	.short	(.L_1 - .L_0)
	.align		4
.L_0:
        /*0004*/ 	.word	index@(triton_red_fused__to_copy_add_amax_amin_clamp_mul_reciprocal_11)
        /*0008*/ 	.word	0x00000022


	//----- nvinfo : EIATTR_MIN_STACK_SIZE
	.align		4
.L_1:
        /*000c*/ 	.byte	0x04, 0x12
        /*000e*/ 	.short	(.L_3 - .L_2)
	.align		4
.L_2:
        /*0010*/ 	.word	index@(triton_red_fused__to_copy_add_amax_amin_clamp_mul_reciprocal_11)
        /*0014*/ 	.word	0x00000000


	//----- nvinfo : EIATTR_FRAME_SIZE
	.align		4
.L_3:
        /*0018*/ 	.byte	0x04, 0x11
        /*001a*/ 	.short	(.L_5 - .L_4)
	.align		4
.L_4:
        /*001c*/ 	.word	index@(triton_red_fused__to_copy_add_amax_amin_clamp_mul_reciprocal_11)
        /*0020*/ 	.word	0x00000000


	//----- nvinfo : EIATTR_MIN_STACK_SIZE
	.align		4
.L_5:
        /*0024*/ 	.byte	0x04, 0x12
        /*0026*/ 	.short	(.L_7 - .L_6)
	.align		4
.L_6:
        /*0028*/ 	.word	index@(triton_red_fused__to_copy_add_amax_amin_clamp_mul_reciprocal_11)
        /*002c*/ 	.word	0x00000000
.L_7:


//--------------------- .nv.info.triton_red_fused__to_copy_add_amax_amin_clamp_mul_reciprocal_11 --------------------------
	.section	.nv.info.triton_red_fused__to_copy_add_amax_amin_clamp_mul_reciprocal_11,"",@"SHT_CUDA_INFO"
	.sectionflags	@""
	.align	4


	//----- nvinfo : EIATTR_CUDA_API_VERSION
	.align		4
        /*0000*/ 	.byte	0x04, 0x37
        /*0002*/ 	.short	(.L_9 - .L_8)
.L_8:
        /*0004*/ 	.word	0x0000007c


	//----- nvinfo : EIATTR_SW2861232_WAR
	.align		4
.L_9:
        /*0008*/ 	.byte	0x01, 0x35
	.zero		2


	//----- nvinfo : EIATTR_PARAM_CBANK
	.align		4
        /*000c*/ 	.byte	0x04, 0x0a
        /*000e*/ 	.short	(.L_11 - .L_10)
	.align		4
.L_10:
        /*0010*/ 	.word	index@(.nv.constant0.triton_red_fused__to_copy_add_amax_amin_clamp_mul_reciprocal_11)
        /*0014*/ 	.short	0x0160
        /*0016*/ 	.short	0x0030


	//----- nvinfo : EIATTR_CBANK_PARAM_SIZE
	.align		4
.L_11:
        /*0018*/ 	.byte	0x03, 0x19
        /*001a*/ 	.short	0x0030


	//----- nvinfo : EIATTR_KPARAM_INFO
	.align		4
        /*001c*/ 	.byte	0x04, 0x17
        /*001e*/ 	.short	(.L_13 - .L_12)
.L_12:
        /*0020*/ 	.word	0x00000000
        /*0024*/ 	.short	0x0006
        /*0026*/ 	.short	0x0028
        /*0028*/ 	.byte	0x00, 0xf4, 0x21, 0x00


	//----- nvinfo : EIATTR_KPARAM_INFO
	.align		4
.L_13:
        /*002c*/ 	.byte	0x04, 0x17
        /*002e*/ 	.short	(.L_15 - .L_14)
.L_14:
        /*0030*/ 	.word	0x00000000
        /*0034*/ 	.short	0x0005
        /*0036*/ 	.short	0x0024
        /*0038*/ 	.byte	0x00, 0xf0, 0x11, 0x00


	//----- nvinfo : EIATTR_KPARAM_INFO
	.align		4
.L_15:
        /*003c*/ 	.byte	0x04, 0x17
        /*003e*/ 	.short	(.L_17 - .L_16)
.L_16:
        /*0040*/ 	.word	0x00000000
        /*0044*/ 	.short	0x0004
        /*0046*/ 	.short	0x0020
        /*0048*/ 	.byte	0x00, 0xf0, 0x11, 0x00


	//----- nvinfo : EIATTR_KPARAM_INFO
	.align		4
.L_17:
        /*004c*/ 	.byte	0x04, 0x17
        /*004e*/ 	.short	(.L_19 - .L_18)
.L_18:
        /*0050*/ 	.word	0x00000000
        /*0054*/ 	.short	0x0003
        /*0056*/ 	.short	0x0018
        /*0058*/ 	.byte	0x00, 0xf4, 0x21, 0x00


	//----- nvinfo : EIATTR_KPARAM_INFO
	.align		4
.L_19:
        /*005c*/ 	.byte	0x04, 0x17
        /*005e*/ 	.short	(.L_21 - .L_20)
.L_20:
        /*0060*/ 	.word	0x00000000
        /*0064*/ 	.short	0x0002
        /*0066*/ 	.short	0x0010
        /*0068*/ 	.byte	0x00, 0xf4, 0x21, 0x00


	//----- nvinfo : EIATTR_KPARAM_INFO
	.align		4
.L_21:
        /*006c*/ 	.byte	0x04, 0x17
        /*006e*/ 	.short	(.L_23 - .L_22)
.L_22:
        /*0070*/ 	.word	0x00000000
        /*0074*/ 	.short	0x0001
        /*0076*/ 	.short	0x0008
        /*0078*/ 	.byte	0x00, 0xf4, 0x21, 0x00


	//----- nvinfo : EIATTR_KPARAM_INFO
	.align		4
.L_23:
        /*007c*/ 	.byte	0x04, 0x17
        /*007e*/ 	.short	(.L_25 - .L_24)
.L_24:
        /*0080*/ 	.word	0x00000000
        /*0084*/ 	.short	0x0000
        /*0086*/ 	.short	0x0000
        /*0088*/ 	.byte	0x00, 0xf4, 0x21, 0x00


	//----- nvinfo : EIATTR_MAXREG_COUNT
	.align		4
.L_25:
        /*008c*/ 	.byte	0x03, 0x1b
        /*008e*/ 	.short	0x0080


	//----- nvinfo : EIATTR_COOP_GROUP_MASK_REGIDS
	.align		4
        /*0090*/ 	.byte	0x04, 0x29
        /*0092*/ 	.short	(.L_27 - .L_26)


	//   ....[0]....
.L_26:
        /*0094*/ 	.word	0xffffffff


	//   ....[1]....
        /*0098*/ 	.word	0xffffffff


	//   ....[2]....
        /*009c*/ 	.word	0xffffffff


	//   ....[3]....
        /*00a0*/ 	.word	0xffffffff


	//   ....[4]....
        /*00a4*/ 	.word	0xffffffff


	//   ....[5]....
        /*00a8*/ 	.word	0xffffffff


	//   ....[6]....
        /*00ac*/ 	.word	0xffffffff


	//   ....[7]....
        /*00b0*/ 	.word	0xffffffff


	//   ....[8]....
        /*00b4*/ 	.word	0xffffffff


	//   ....[9]....
        /*00b8*/ 	.word	0xffffffff


	//   ....[10]....
        /*00bc*/ 	.word	0xffffffff


	//   ....[11]....
        /*00c0*/ 	.word	0xffffffff


	//   ....[12]....
        /*00c4*/ 	.word	0xffffffff


	//   ....[13]....
        /*00c8*/ 	.word	0xffffffff


	//   ....[14]....
        /*00cc*/ 	.word	0xffffffff


	//   ....[15]....
        /*00d0*/ 	.word	0xffffffff


	//----- nvinfo : EIATTR_COOP_GROUP_INSTR_OFFSETS
	.align		4
.L_27:
        /*00d4*/ 	.byte	0x04, 0x28
        /*00d6*/ 	.short	(.L_29 - .L_28)


	//   ....[0]....
.L_28:
        /*00d8*/ 	.word	0x00000a80


	//   ....[1]....
        /*00dc*/ 	.word	0x00000ac0


	//   ....[2]....
        /*00e0*/ 	.word	0x00000b00


	//   ....[3]....
        /*00e4*/ 	.word	0x00000b40


	//   ....[4]....
        /*00e8*/ 	.word	0x00000ba0


	//   ....[5]....
        /*00ec*/ 	.word	0x00000c30


	//   ....[6]....
        /*00f0*/ 	.word	0x00000c70


	//   ....[7]....
        /*00f4*/ 	.word	0x00000c90


	//   ....[8]....
        /*00f8*/ 	.word	0x00000d20


	//   ....[9]....
        /*00fc*/ 	.word	0x00000d50


	//   ....[10]....
        /*0100*/ 	.word	0x00000db0


	//   ....[11]....
        /*0104*/ 	.word	0x00000de0


	//   ....[12]....
        /*0108*/ 	.word	0x00000e70


	//   ....[13]....
        /*010c*/ 	.word	0x00000f30


	//   ....[14]....
        /*0110*/ 	.word	0x00000fa0


	//   ....[15]....
        /*0114*/ 	.word	0x00000fe0


	//----- nvinfo : EIATTR_EXIT_INSTR_OFFSETS
	.align		4
.L_29:
        /*0118*/ 	.byte	0x04, 0x1c
        /*011a*/ 	.short	(.L_31 - .L_30)


	//   ....[0]....
.L_30:
        /*011c*/ 	.word	0x00001df0


	//   ....[1]....
        /*0120*/ 	.word	0x00001e10


	//----- nvinfo : EIATTR_REQNTID
	.align		4
.L_31:
        /*0124*/ 	.byte	0x04, 0x10
        /*0126*/ 	.short	(.L_33 - .L_32)
.L_32:
        /*0128*/ 	.word	0x00000200
        /*012c*/ 	.word	0x00000001
        /*0130*/ 	.word	0x00000001


	//----- nvinfo : EIATTR_CRS_STACK_SIZE
	.align		4
.L_33:
        /*0134*/ 	.byte	0x04, 0x1e
        /*0136*/ 	.short	(.L_35 - .L_34)
.L_34:
        /*0138*/ 	.word	0x00000000
.L_35:


//--------------------- .nv.callgraph             --------------------------
	.section	.nv.callgraph,"",@"SHT_CUDA_CALLGRAPH"
	.align	4
	.sectionentsize	8
	.align		4
        /*0000*/ 	.word	0x00000000
	.align		4
        /*0004*/ 	.word	0xffffffff
	.align		4
        /*0008*/ 	.word	0x00000000
	.align		4
        /*000c*/ 	.word	0xfffffffe
	.align		4
        /*0010*/ 	.word	0x00000000
	.align		4
        /*0014*/ 	.word	0xfffffffd
	.align		4
        /*0018*/ 	.word	0x00000000
	.align		4
        /*001c*/ 	.word	0xfffffffc


//--------------------- .nv.rel.action            --------------------------
	.section	.nv.rel.action,"",@"SHT_CUDA_RELOCINFO"
	.align	8
	.sectionentsize	8
        /*0000*/ 	.byte	0x73, 0x00, 0x00, 0x00, 0x00, 0x00, 0x00, 0x00, 0x00, 0x00, 0x00, 0x11, 0x25, 0x00, 0x05, 0x36


//--------------------- .nv.constant0.triton_red_fused__to_copy_add_amax_amin_clamp_mul_reciprocal_11 --------------------------
	.section	.nv.constant0.triton_red_fused__to_copy_add_amax_amin_clamp_mul_reciprocal_11,"a",@progbits
	.sectionflags	@""
	.align	4
.nv.constant0.triton_red_fused__to_copy_add_amax_amin_clamp_mul_reciprocal_11:
	.zero		400


//--------------------- .text.triton_red_fused__to_copy_add_amax_amin_clamp_mul_reciprocal_11 --------------------------
	.section	.text.triton_red_fused__to_copy_add_amax_amin_clamp_mul_reciprocal_11,"ax",@progbits
	.sectionflags	@"SHF_BARRIERS=1"
	.sectioninfo	@"SHI_REGISTERS=34"
	.align	128
        .global         triton_red_fused__to_copy_add_amax_amin_clamp_mul_reciprocal_11
        .type           triton_red_fused__to_copy_add_amax_amin_clamp_mul_reciprocal_11,@function
        .size           triton_red_fused__to_copy_add_amax_amin_clamp_mul_reciprocal_11,(.L_x_4 - triton_red_fused__to_copy_add_amax_amin_clamp_mul_reciprocal_11)
        .other          triton_red_fused__to_copy_add_amax_amin_clamp_mul_reciprocal_11,@"STO_CUDA_ENTRY STV_DEFAULT"
triton_red_fused__to_copy_add_amax_amin_clamp_mul_reciprocal_11:
.text.triton_red_fused__to_copy_add_amax_amin_clamp_mul_reciprocal_11:
[----:B------:R-:W-:Y:S02]  /*0000*/  IMAD.MOV.U32 R1, RZ, RZ, c[0x0][0x28] ;  /* 0x00000a00ff017624 */ /* 0x000fe400078e00ff */
[----:B------:R-:W0:Y:S01]  /*0010*/  S2R R18, SR_TID.X ;  /* 0x0000000000127919 */ /* 0x000e220000002100 */
[----:B------:R-:W-:Y:S01]  /*0020*/  IMAD.MOV.U32 R20, RZ, RZ, 0x2 ;  /* 0x00000002ff147424 */ /* 0x000fe200078e00ff */
[----:B------:R-:W-:Y:S01]  /*0030*/  ULDC.64 UR4, c[0x0][0x118] ;  /* 0x0000460000047ab9 */ /* 0x000fe20000000a00 */
[----:B------:R-:W-:Y:S01]  /*0040*/  BSSY B0, `(.L_x_0) ;  /* 0x0000099000007945 */ /* 0x000fe20003800000 */
[----:B------:R-:W1:Y:S01]  /*0050*/  S2R R19, SR_CTAID.X ;  /* 0x0000000000137919 */ /* 0x000e620000002500 */
[----:B0-----:R-:W-:Y:S01]  /*0060*/  SHF.R.U32.HI R0, RZ, 0x8, R18 ;  /* 0x00000008ff007819 */ /* 0x001fe20000011612 */
[----:B------:R-:W-:Y:S02]  /*0070*/  IMAD.SHL.U32 R2, R18, 0x2, RZ ;  /* 0x0000000212027824 */ /* 0x000fe400078e00ff */
[----:B-1----:R-:W-:Y:S01]  /*0080*/  IMAD.SHL.U32 R19, R19, 0x2, RZ ;  /* 0x0000000213137824 */ /* 0x002fe200078e00ff */
[----:B------:R-:W-:Y:S02]  /*0090*/  SGXT.U32 R0, R0, 0x1 ;  /* 0x000000010000781a */ /* 0x000fe40000000000 */
[----:B------:R-:W-:-:S02]  /*00a0*/  LOP3.LUT R3, R2, 0x7e, RZ, 0xc0, !PT ;  /* 0x0000007e02037812 */ /* 0x000fc400078ec0ff */
[----:B------:R-:W-:Y:S02]  /*00b0*/  LOP3.LUT R0, R0, R19, RZ, 0xfc, !PT ;  /* 0x0000001300007212 */ /* 0x000fe400078efcff */
[----:B------:R-:W-:Y:S02]  /*00c0*/  SHF.R.U32.HI R5, RZ, 0x7, R2 ;  /* 0x00000007ff057819 */ /* 0x000fe40000011602 */
[C---:B------:R-:W-:Y:S01]  /*00d0*/  ISETP.GE.AND P1, PT, R0.reuse, 0x200, PT ;  /* 0x000002000000780c */ /* 0x040fe20003f26270 */
[----:B------:R-:W-:Y:S01]  /*00e0*/  IMAD R12, R0, 0x80, R3 ;  /* 0x00000080000c7824 */ /* 0x000fe200078e0203 */
[----:B------:R-:W-:Y:S02]  /*00f0*/  SGXT.U32 R5, R5, 0x2 ;  /* 0x000000020505781a */ /* 0x000fe40000000000 */
[----:B------:R-:W-:-:S03]  /*0100*/  LOP3.LUT R23, R2, 0x1fe, RZ, 0xc0, !PT ;  /* 0x000001fe02177812 */ /* 0x000fc600078ec0ff */
[----:B------:R-:W-:-:S04]  /*0110*/  IMAD R3, R5, 0x80800, R12 ;  /* 0x0008080005037824 */ /* 0x000fc800078e020c */
[----:B------:R-:W-:Y:S02]  /*0120*/  IMAD.WIDE R2, R3, R20, c[0x0][0x160] ;  /* 0x0000580003027625 */ /* 0x000fe400078e0214 */
[----:B------:R-:W-:Y:S05]  /*0130*/  @!P1 BRA `(.L_x_1) ;  /* 0x000001a000009947 */ /* 0x000fea0003800000 */
[C---:B------:R-:W-:Y:S01]  /*0140*/  LOP3.LUT R14, R23.reuse, 0x200, RZ, 0xfc, !PT ;  /* 0x00000200170e7812 */ /* 0x040fe200078efcff */
[----:B------:R-:W-:Y:S01]  /*0150*/  IMAD.MOV.U32 R24, RZ, RZ, 0x7f800000 ;  /* 0x7f800000ff187424 */ /* 0x000fe200078e00ff */
[C---:B------:R-:W-:Y:S01]  /*0160*/  LOP3.LUT R22, R23.reuse, 0xa00, RZ, 0xfc, !PT ;  /* 0x00000a0017167812 */ /* 0x040fe200078efcff */
[----:B------:R-:W-:Y:S01]  /*0170*/  IMAD.MOV.U32 R28, RZ, RZ, 0x7f800000 ;  /* 0x7f800000ff1c7424 */ /* 0x000fe200078e00ff */
[C---:B------:R-:W-:Y:S01]  /*0180*/  LOP3.LUT R15, R23.reuse, 0x800, RZ, 0xfc, !PT ;  /* 0x00000800170f7812 */ /* 0x040fe200078efcff */
[----:B------:R-:W-:Y:S01]  /*0190*/  IMAD.MOV.U32 R26, RZ, RZ, -0x800000 ;  /* 0xff800000ff1a7424 */ /* 0x000fe200078e00ff */
[C---:B------:R-:W-:Y:S02]  /*01a0*/  LOP3.LUT R16, R23.reuse, 0x600, RZ, 0xfc, !PT ;  /* 0x0000060017107812 */ /* 0x040fe400078efcff */
[----:B------:R-:W-:Y:S01]  /*01b0*/  LOP3.LUT R17, R23, 0x400, RZ, 0xfc, !PT ;  /* 0x0000040017117812 */ /* 0x000fe200078efcff */
[----:B------:R-:W-:Y:S01]  /*01c0*/  IMAD.MOV.U32 R23, RZ, RZ, -0x800000 ;  /* 0xff800000ff177424 */ /* 0x000fe200078e00ff */
[----:B------:R-:W-:-:S02]  /*01d0*/  SHF.R.U32.HI R5, RZ, 0x7, R14 ;  /* 0x00000007ff057819 */ /* 0x000fc4000001160e */
[----:B------:R-:W-:Y:S02]  /*01e0*/  SHF.R.U32.HI R13, RZ, 0x7, R22 ;  /* 0x00000007ff0d7819 */ /* 0x000fe40000011616 */
[----:B------:R-:W-:Y:S01]  /*01f0*/  SHF.R.U32.HI R11, RZ, 0x7, R15 ;  /* 0x00000007ff0b7819 */ /* 0x000fe2000001160f */
[----:B------:R-:W-:Y:S01]  /*0200*/  IMAD R4, R5, 0x80800, R12 ;  /* 0x0008080005047824 */ /* 0x000fe200078e020c */
[----:B------:R-:W-:Y:S01]  /*0210*/  SHF.R.U32.HI R9, RZ, 0x7, R16 ;  /* 0x00000007ff097819 */ /* 0x000fe20000011610 */
[--C-:B------:R-:W-:Y:S01]  /*0220*/  IMAD R21, R13, 0x80800, R12.reuse ;  /* 0x000808000d157824 */ /* 0x100fe200078e020c */
[----:B------:R-:W-:Y:S01]  /*0230*/  SHF.R.U32.HI R7, RZ, 0x7, R17 ;  /* 0x00000007ff077819 */ /* 0x000fe20000011611 */
[----:B------:R-:W-:Y:S01]  /*0240*/  IMAD R10, R11, 0x80800, R12 ;  /* 0x000808000b0a7824 */ /* 0x000fe200078e020c */
[----:B------:R-:W-:Y:S01]  /*0250*/  SHF.R.S32.HI R5, RZ, 0x1f, R4 ;  /* 0x0000001fff057819 */ /* 0x000fe20000011404 */
[--C-:B------:R-:W-:Y:S01]  /*0260*/  IMAD R8, R9, 0x80800, R12.reuse ;  /* 0x0008080009087824 */ /* 0x100fe200078e020c */
[--C-:B------:R-:W-:Y:S01]  /*0270*/  SHF.R.S32.HI R13, RZ, 0x1f, R21.reuse ;  /* 0x0000001fff0d7819 */ /* 0x100fe20000011415 */
[----:B------:R-:W-:Y:S01]  /*0280*/  IMAD R6, R7, 0x80800, R12 ;  /* 0x0008080007067824 */ /* 0x000fe200078e020c */
[----:B------:R-:W-:Y:S01]  /*0290*/  SHF.R.S32.HI R11, RZ, 0x1f, R10 ;  /* 0x0000001fff0b7819 */ /* 0x000fe2000001140a */
[----:B------:R-:W-:Y:S01]  /*02a0*/  IMAD.MOV.U32 R12, RZ, RZ, R21 ;  /* 0x000000ffff0c7224 */ /* 0x000fe200078e0015 */
[----:B------:R-:W-:-:S02]  /*02b0*/  SHF.R.S32.HI R9, RZ, 0x1f, R8 ;  /* 0x0000001fff097819 */ /* 0x000fc40000011408 */
[----:B------:R-:W-:Y:S01]  /*02c0*/  SHF.R.S32.HI R7, RZ, 0x1f, R6 ;  /* 0x0000001fff077819 */ /* 0x000fe20000011406 */
[----:B------:R-:W-:Y:S05]  /*02d0*/  BRA `(.L_x_2) ;  /* 0x000006f000007947 */ /* 0x000fea0003800000 */
.L_x_1:
[----:B------:R-:W-:Y:S01]  /*02e0*/  LOP3.LUT R14, R23, 0x200, RZ, 0xfc, !PT ;  /* 0x00000200170e7812 */ /* 0x000fe200078efcff */
[----:B------:R-:W2:Y:S03]  /*02f0*/  LDG.E.EL R13, [R2.64] ;  /* 0x00000004020d7981 */ /* 0x000ea6000c2e1900 */
[----:B------:R-:W-:-:S05]  /*0300*/  SHF.R.U32.HI R21, RZ, 0x7, R14 ;  /* 0x00000007ff157819 */ /* 0x000fca000001160e */
[----:B------:R-:W-:-:S04]  /*0310*/  IMAD R21, R21, 0x80800, R12 ;  /* 0x0008080015157824 */ /* 0x000fc800078e020c */
[----:B------:R-:W-:Y:S01]  /*0320*/  IMAD.WIDE R4, R21, R20, c[0x0][0x160] ;  /* 0x0000580015047625 */ /* 0x000fe200078e0214 */
[----:B------:R-:W-:-:S04]  /*0330*/  LOP3.LUT R17, R23, 0x400, RZ, 0xfc, !PT ;  /* 0x0000040017117812 */ /* 0x000fc800078efcff */
[----:B------:R0:W3:Y:S01]  /*0340*/  LDG.E.EL R11, [R4.64] ;  /* 0x00000004040b7981 */ /* 0x0000e2000c2e1900 */
[----:B------:R-:W-:-:S05]  /*0350*/  SHF.R.U32.HI R7, RZ, 0x7, R17 ;  /* 0x00000007ff077819 */ /* 0x000fca0000011611 */
[----:B------:R-:W-:-:S04]  /*0360*/  IMAD R6, R7, 0x80800, R12 ;  /* 0x0008080007067824 */ /* 0x000fc800078e020c */
[----:B------:R-:W-:Y:S01]  /*0370*/  IMAD.WIDE R26, R6, R20, c[0x0][0x160] ;  /* 0x00005800061a7625 */ /* 0x000fe200078e0214 */
[----:B------:R-:W-:-:S04]  /*0380*/  LOP3.LUT R16, R23, 0x600, RZ, 0xfc, !PT ;  /* 0x0000060017107812 */ /* 0x000fc800078efcff */
[----:B------:R1:W4:Y:S01]  /*0390*/  LDG.E.EL R7, [R26.64] ;  /* 0x000000041a077981 */ /* 0x000322000c2e1900 */
[----:B------:R-:W-:-:S05]  /*03a0*/  SHF.R.U32.HI R9, RZ, 0x7, R16 ;  /* 0x00000007ff097819 */ /* 0x000fca0000011610 */
[----:B------:R-:W-:-:S04]  /*03b0*/  IMAD R8, R9, 0x80800, R12 ;  /* 0x0008080009087824 */ /* 0x000fc800078e020c */
[----:B------:R-:W-:Y:S01]  /*03c0*/  IMAD.WIDE R28, R8, R20, c[0x0][0x160] ;  /* 0x00005800081c7625 */ /* 0x000fe200078e0214 */
[----:B------:R-:W-:-:S04]  /*03d0*/  LOP3.LUT R15, R23, 0x800, RZ, 0xfc, !PT ;  /* 0x00000800170f7812 */ /* 0x000fc800078efcff */
[----:B------:R3:W5:Y:S01]  /*03e0*/  LDG.E.EL R9, [R28.64] ;  /* 0x000000041c097981 */ /* 0x000762000c2e1900 */
[----:B0-----:R-:W-:-:S05]  /*03f0*/  SHF.R.U32.HI R5, RZ, 0x7, R15 ;  /* 0x00000007ff057819 */ /* 0x001fca000001160f */
[----:B------:R-:W-:-:S04]  /*0400*/  IMAD R10, R5, 0x80800, R12 ;  /* 0x00080800050a7824 */ /* 0x000fc800078e020c */
[----:B------:R-:W-:Y:S01]  /*0410*/  IMAD.WIDE R24, R10, R20, c[0x0][0x160] ;  /* 0x000058000a187625 */ /* 0x000fe200078e0214 */
[----:B------:R-:W-:-:S05]  /*0420*/  LOP3.LUT R22, R23, 0xa00, RZ, 0xfc, !PT ;  /* 0x00000a0017167812 */ /* 0x000fca00078efcff */
[----:B------:R0:W5:Y:S01]  /*0430*/  LDG.E.EL R25, [R24.64] ;  /* 0x0000000418197981 */ /* 0x000162000c2e1900 */
[----:B------:R-:W-:-:S05]  /*0440*/  SHF.R.U32.HI R5, RZ, 0x7, R22 ;  /* 0x00000007ff057819 */ /* 0x000fca0000011616 */
[----:B------:R-:W-:-:S04]  /*0450*/  IMAD R12, R5, 0x80800, R12 ;  /* 0x00080800050c7824 */ /* 0x000fc800078e020c */
[----:B------:R-:W-:-:S06]  /*0460*/  IMAD.WIDE R4, R12, R20, c[0x0][0x160] ;  /* 0x000058000c047625 */ /* 0x000fcc00078e0214 */
[----:B------:R0:W5:Y:S01]  /*0470*/  LDG.E.EL R5, [R4.64] ;  /* 0x0000000404057981 */ /* 0x000162000c2e1900 */
[C---:B--2---:R-:W-:Y:S01]  /*0480*/  IMAD.U32 R23, R13.reuse, 0x10000, RZ ;  /* 0x000100000d177824 */ /* 0x044fe200078e00ff */
[----:B------:R-:W-:-:S04]  /*0490*/  PRMT R13, R13, 0x7632, R13 ;  /* 0x000076320d0d7816 */ /* 0x000fc8000000000d */
[----:B------:R-:W-:Y:S01]  /*04a0*/  FSETP.NAN.AND P0, PT, R23, R23, PT ;  /* 0x000000171700720b */ /* 0x000fe20003f08000 */
[----:B-1----:R-:W-:Y:S02]  /*04b0*/  IMAD.U32 R26, R13, 0x10000, RZ ;  /* 0x000100000d1a7824 */ /* 0x002fe400078e00ff */
[C---:B---3--:R-:W-:Y:S01]  /*04c0*/  IMAD.U32 R28, R11.reuse, 0x10000, RZ ;  /* 0x000100000b1c7824 */ /* 0x048fe200078e00ff */
[----:B------:R-:W-:Y:S02]  /*04d0*/  PRMT R11, R11, 0x7632, R11 ;  /* 0x000076320b0b7816 */ /* 0x000fe4000000000b */
[----:B------:R-:W-:Y:S02]  /*04e0*/  FSETP.NAN.AND P3, PT, R26, R26, PT ;  /* 0x0000001a1a00720b */ /* 0x000fe40003f68000 */
[----:B------:R-:W-:Y:S01]  /*04f0*/  FSETP.GEU.AND P2, PT, R23, R28, PT ;  /* 0x0000001c1700720b */ /* 0x000fe20003f4e000 */
[----:B------:R-:W-:-:S03]  /*0500*/  IMAD.U32 R11, R11, 0x10000, RZ ;  /* 0x000100000b0b7824 */ /* 0x000fc600078e00ff */
[CC--:B0-----:R-:W-:Y:S02]  /*0510*/  FSEL R24, R23.reuse, R28.reuse, !P2 ;  /* 0x0000001c17187208 */ /* 0x0c1fe40005000000 */
[CC--:B------:R-:W-:Y:S02]  /*0520*/  FSETP.GEU.AND P4, PT, R26.reuse, R11.reuse, PT ;  /* 0x0000000b1a00720b */ /* 0x0c0fe40003f8e000 */
[C---:B------:R-:W-:Y:S02]  /*0530*/  FSETP.GT.AND P2, PT, R23.reuse, R28, PT ;  /* 0x0000001c1700720b */ /* 0x040fe40003f44000 */
[C---:B------:R-:W-:Y:S02]  /*0540*/  FSEL R24, R23.reuse, R24, P0 ;  /* 0x0000001817187208 */ /* 0x040fe40000000000 */
[----:B------:R-:W-:Y:S02]  /*0550*/  FSEL R13, R26, R11, !P4 ;  /* 0x0000000b1a0d7208 */ /* 0x000fe40006000000 */
[----:B------:R-:W-:-:S02]  /*0560*/  @!P0 FSEL R23, R23, R28, P2 ;  /* 0x0000001c17178208 */ /* 0x000fc40001000000 */
[----:B------:R-:W-:Y:S02]  /*0570*/  FSETP.GT.AND P4, PT, R26, R11, PT ;  /* 0x0000000b1a00720b */ /* 0x000fe40003f84000 */
[----:B------:R-:W-:Y:S02]  /*0580*/  FSETP.NAN.AND P2, PT, R24, R24, PT ;  /* 0x000000181800720b */ /* 0x000fe40003f48000 */
[C---:B------:R-:W-:Y:S02]  /*0590*/  FSEL R4, R26.reuse, R13, P3 ;  /* 0x0000000d1a047208 */ /* 0x040fe40001800000 */
[----:B------:R-:W-:Y:S02]  /*05a0*/  FSETP.NAN.AND P0, PT, R23, R23, PT ;  /* 0x000000171700720b */ /* 0x000fe40003f08000 */
[----:B------:R-:W-:Y:S02]  /*05b0*/  @!P3 FSEL R26, R26, R11, P4 ;  /* 0x0000000b1a1ab208 */ /* 0x000fe40002000000 */
[C---:B----4-:R-:W-:Y:S01]  /*05c0*/  PRMT R11, R7.reuse, 0x7632, R11 ;  /* 0x00007632070b7816 */ /* 0x050fe2000000000b */
[----:B------:R-:W-:Y:S01]  /*05d0*/  IMAD.U32 R7, R7, 0x10000, RZ ;  /* 0x0001000007077824 */ /* 0x000fe200078e00ff */
[----:B------:R-:W-:-:S02]  /*05e0*/  FSETP.NAN.AND P3, PT, R4, R4, PT ;  /* 0x000000040400720b */ /* 0x000fc40003f68000 */
[----:B------:R-:W-:Y:S02]  /*05f0*/  FSETP.NAN.AND P4, PT, R26, R26, PT ;  /* 0x0000001a1a00720b */ /* 0x000fe40003f88000 */
[CC--:B------:R-:W-:Y:S01]  /*0600*/  FSETP.GEU.AND P6, PT, R24.reuse, R7.reuse, PT ;  /* 0x000000071800720b */ /* 0x0c0fe20003fce000 */
[----:B------:R-:W-:Y:S01]  /*0610*/  IMAD.U32 R11, R11, 0x10000, RZ ;  /* 0x000100000b0b7824 */ /* 0x000fe200078e00ff */
[CC--:B------:R-:W-:Y:S02]  /*0620*/  FSETP.GT.AND P5, PT, R23.reuse, R7.reuse, PT ;  /* 0x000000071700720b */ /* 0x0c0fe40003fa4000 */
[-C--:B------:R-:W-:Y:S02]  /*0630*/  @!P2 FSEL R24, R24, R7.reuse, !P6 ;  /* 0x000000071818a208 */ /* 0x080fe40007000000 */
[----:B------:R-:W-:Y:S02]  /*0640*/  @!P0 FSEL R23, R23, R7, P5 ;  /* 0x0000000717178208 */ /* 0x000fe40002800000 */
[----:B------:R-:W-:-:S02]  /*0650*/  FSETP.GEU.AND P5, PT, R4, R11, PT ;  /* 0x0000000b0400720b */ /* 0x000fc40003fae000 */
[----:B------:R-:W-:Y:S02]  /*0660*/  FSETP.NAN.AND P0, PT, R24, R24, PT ;  /* 0x000000181800720b */ /* 0x000fe40003f08000 */
[-C--:B------:R-:W-:Y:S01]  /*0670*/  FSETP.GT.AND P2, PT, R26, R11.reuse, PT ;  /* 0x0000000b1a00720b */ /* 0x080fe20003f44000 */
[----:B-----5:R-:W-:Y:S01]  /*0680*/  IMAD.U32 R7, R9, 0x10000, RZ ;  /* 0x0001000009077824 */ /* 0x020fe200078e00ff */
[-C--:B------:R-:W-:Y:S02]  /*0690*/  @!P3 FSEL R4, R4, R11.reuse, !P5 ;  /* 0x0000000b0404b208 */ /* 0x080fe40006800000 */
[----:B------:R-:W-:Y:S02]  /*06a0*/  @!P4 FSEL R26, R26, R11, P2 ;  /* 0x0000000b1a1ac208 */ /* 0x000fe40001000000 */
[----:B------:R-:W-:Y:S02]  /*06b0*/  FSETP.NAN.AND P3, PT, R23, R23, PT ;  /* 0x000000171700720b */ /* 0x000fe40003f68000 */
[----:B------:R-:W-:-:S02]  /*06c0*/  PRMT R9, R9, 0x7632, R9 ;  /* 0x0000763209097816 */ /* 0x000fc40000000009 */
[----:B------:R-:W-:Y:S02]  /*06d0*/  FSETP.NAN.AND P4, PT, R4, R4, PT ;  /* 0x000000040400720b */ /* 0x000fe40003f88000 */
[----:B------:R-:W-:Y:S02]  /*06e0*/  FSETP.NAN.AND P2, PT, R26, R26, PT ;  /* 0x0000001a1a00720b */ /* 0x000fe40003f48000 */
[----:B------:R-:W-:Y:S01]  /*06f0*/  FSETP.GEU.AND P5, PT, R24, R7, PT ;  /* 0x000000071800720b */ /* 0x000fe20003fae000 */
[----:B------:R-:W-:-:S03]  /*0700*/  IMAD.U32 R9, R9, 0x10000, RZ ;  /* 0x0001000009097824 */ /* 0x000fc600078e00ff */
[-C--:B------:R-:W-:Y:S02]  /*0710*/  @!P0 FSEL R24, R24, R7.reuse, !P5 ;  /* 0x0000000718188208 */ /* 0x080fe40006800000 */
[C---:B------:R-:W-:Y:S02]  /*0720*/  FSETP.GT.AND P5, PT, R23.reuse, R7, PT ;  /* 0x000000071700720b */ /* 0x040fe40003fa4000 */
[-C--:B------:R-:W-:Y:S02]  /*0730*/  FSETP.GEU.AND P6, PT, R4, R9.reuse, PT ;  /* 0x000000090400720b */ /* 0x080fe40003fce000 */
[----:B------:R-:W-:Y:S02]  /*0740*/  FSETP.GT.AND P0, PT, R26, R9, PT ;  /* 0x000000091a00720b */ /* 0x000fe40003f04000 */
[----:B------:R-:W-:Y:S02]  /*0750*/  @!P3 FSEL R23, R23, R7, P5 ;  /* 0x000000071717b208 */ /* 0x000fe40002800000 */
[----:B------:R-:W-:-:S02]  /*0760*/  FSETP.NAN.AND P5, PT, R24, R24, PT ;  /* 0x000000181800720b */ /* 0x000fc40003fa8000 */
[-C--:B------:R-:W-:Y:S02]  /*0770*/  @!P4 FSEL R4, R4, R9.reuse, !P6 ;  /* 0x000000090404c208 */ /* 0x080fe40007000000 */
[----:B------:R-:W-:Y:S02]  /*0780*/  @!P2 FSEL R26, R26, R9, P0 ;  /* 0x000000091a1aa208 */ /* 0x000fe40000000000 */
[C---:B------:R-:W-:Y:S01]  /*0790*/  PRMT R7, R25.reuse, 0x7632, R7 ;  /* 0x0000763219077816 */ /* 0x040fe20000000007 */
[----:B------:R-:W-:Y:S01]  /*07a0*/  IMAD.U32 R25, R25, 0x10000, RZ ;  /* 0x0001000019197824 */ /* 0x000fe200078e00ff */
[----:B------:R-:W-:Y:S02]  /*07b0*/  FSETP.NAN.AND P2, PT, R4, R4, PT ;  /* 0x000000040400720b */ /* 0x000fe40003f48000 */
[----:B------:R-:W-:Y:S01]  /*07c0*/  FSETP.NAN.AND P3, PT, R26, R26, PT ;  /* 0x0000001a1a00720b */ /* 0x000fe20003f68000 */
[----:B------:R-:W-:Y:S01]  /*07d0*/  IMAD.U32 R7, R7, 0x10000, RZ ;  /* 0x0001000007077824 */ /* 0x000fe200078e00ff */
[----:B------:R-:W-:-:S02]  /*07e0*/  FSETP.NAN.AND P0, PT, R23, R23, PT ;  /* 0x000000171700720b */ /* 0x000fc40003f08000 */
[----:B------:R-:W-:-:S04]  /*07f0*/  FSETP.GEU.AND P6, PT, R24, R25, PT ;  /* 0x000000191800720b */ /* 0x000fc80003fce000 */
[----:B------:R-:W-:Y:S02]  /*0800*/  @!P5 FSEL R24, R24, R25, !P6 ;  /* 0x000000191818d208 */ /* 0x000fe40007000000 */
[-C--:B------:R-:W-:Y:S02]  /*0810*/  FSETP.GEU.AND P6, PT, R4, R7.reuse, PT ;  /* 0x000000070400720b */ /* 0x080fe40003fce000 */
[----:B------:R-:W-:Y:S02]  /*0820*/  FSETP.GT.AND P5, PT, R26, R7, PT ;  /* 0x000000071a00720b */ /* 0x000fe40003fa4000 */
[----:B------:R-:W-:Y:S02]  /*0830*/  FSETP.GT.AND P4, PT, R23, R25, PT ;  /* 0x000000191700720b */ /* 0x000fe40003f84000 */
[-C--:B------:R-:W-:Y:S02]  /*0840*/  @!P2 FSEL R4, R4, R7.reuse, !P6 ;  /* 0x000000070404a208 */ /* 0x080fe40007000000 */
[----:B------:R-:W-:-:S02]  /*0850*/  @!P3 FSEL R26, R26, R7, P5 ;  /* 0x000000071a1ab208 */ /* 0x000fc40002800000 */
[----:B------:R-:W-:Y:S02]  /*0860*/  @!P0 FSEL R23, R23, R25, P4 ;  /* 0x0000001917178208 */ /* 0x000fe40002000000 */
[C---:B------:R-:W-:Y:S02]  /*0870*/  PRMT R7, R5.reuse, 0x7632, R7 ;  /* 0x0000763205077816 */ /* 0x040fe40000000007 */
[----:B------:R-:W-:Y:S02]  /*0880*/  FSETP.NAN.AND P0, PT, R24, R24, PT ;  /* 0x000000181800720b */ /* 0x000fe40003f08000 */
[----:B------:R-:W-:Y:S01]  /*0890*/  FSETP.NAN.AND P4, PT, R4, R4, PT ;  /* 0x000000040400720b */ /* 0x000fe20003f88000 */
[----:B------:R-:W-:Y:S01]  /*08a0*/  IMAD.U32 R5, R5, 0x10000, RZ ;  /* 0x0001000005057824 */ /* 0x000fe200078e00ff */
[----:B------:R-:W-:Y:S01]  /*08b0*/  FSETP.NAN.AND P2, PT, R23, R23, PT ;  /* 0x000000171700720b */ /* 0x000fe20003f48000 */
[----:B------:R-:W-:Y:S01]  /*08c0*/  IMAD.U32 R7, R7, 0x10000, RZ ;  /* 0x0001000007077824 */ /* 0x000fe200078e00ff */
[----:B------:R-:W-:-:S02]  /*08d0*/  FSETP.NAN.AND P3, PT, R26, R26, PT ;  /* 0x0000001a1a00720b */ /* 0x000fc40003f68000 */
[----:B------:R-:W-:Y:S02]  /*08e0*/  FSETP.GEU.AND P5, PT, R24, R5, PT ;  /* 0x000000051800720b */ /* 0x000fe40003fae000 */
[----:B------:R-:W-:-:S03]  /*08f0*/  FSETP.GEU.AND P6, PT, R4, R7, PT ;  /* 0x000000070400720b */ /* 0x000fc60003fce000 */
[----:B------:R-:W-:Y:S02]  /*0900*/  @!P0 FSEL R24, R24, R5, !P5 ;  /* 0x0000000518188208 */ /* 0x000fe40006800000 */
[----:B------:R-:W-:Y:S02]  /*0910*/  @!P4 FSEL R4, R4, R7, !P6 ;  /* 0x000000070404c208 */ /* 0x000fe40007000000 */
[C---:B------:R-:W-:Y:S02]  /*0920*/  FSETP.GT.AND P0, PT, R23.reuse, R5, PT ;  /* 0x000000051700720b */ /* 0x040fe40003f04000 */
[C---:B------:R-:W-:Y:S01]  /*0930*/  FSETP.GT.AND P5, PT, R26.reuse, R7, PT ;  /* 0x000000071a00720b */ /* 0x040fe20003fa4000 */
[----:B------:R-:W-:Y:S01]  /*0940*/  IMAD.MOV.U32 R28, RZ, RZ, R4 ;  /* 0x000000ffff1c7224 */ /* 0x000fe200078e0004 */
[----:B------:R-:W-:Y:S01]  /*0950*/  @!P2 FSEL R23, R23, R5, P0 ;  /* 0x000000051717a208 */ /* 0x000fe20000000000 */
[----:B------:R-:W-:Y:S01]  /*0960*/  IMAD.MOV.U32 R4, RZ, RZ, R21 ;  /* 0x000000ffff047224 */ /* 0x000fe200078e0015 */
[----:B------:R-:W-:-:S02]  /*0970*/  @!P3 FSEL R26, R26, R7, P5 ;  /* 0x000000071a1ab208 */ /* 0x000fc40002800000 */
[----:B------:R-:W-:Y:S02]  /*0980*/  SHF.R.S32.HI R5, RZ, 0x1f, R21 ;  /* 0x0000001fff057819 */ /* 0x000fe40000011415 */
[----:B------:R-:W-:Y:S02]  /*0990*/  SHF.R.S32.HI R7, RZ, 0x1f, R6 ;  /* 0x0000001fff077819 */ /* 0x000fe40000011406 */
[----:B------:R-:W-:Y:S02]  /*09a0*/  SHF.R.S32.HI R9, RZ, 0x1f, R8 ;  /* 0x0000001fff097819 */ /* 0x000fe40000011408 */
[----:B------:R-:W-:Y:S02]  /*09b0*/  SHF.R.S32.HI R11, RZ, 0x1f, R10 ;  /* 0x0000001fff0b7819 */ /* 0x000fe4000001140a */
[----:B------:R-:W-:Y:S02]  /*09c0*/  SHF.R.S32.HI R13, RZ, 0x1f, R12 ;  /* 0x0000001fff0d7819 */ /* 0x000fe4000001140c */
.L_x_2:
[----:B------:R-:W-:Y:S05]  /*09d0*/  BSYNC B0 ;  /* 0x0000000000007941 */ /* 0x000fea0003800000 */
.L_x_0:
[----:B------:R-:W-:Y:S01]  /*09e0*/  IMAD.MOV.U32 R29, RZ, RZ, R24 ;  /* 0x000000ffff1d7224 */ /* 0x000fe200078e0018 */
[--C-:B------:R-:W-:Y:S02]  /*09f0*/  SHF.R.U32.HI R25, RZ, 0x8, R18.reuse ;  /* 0x00000008ff197819 */ /* 0x100fe40000011612 */
[----:B------:R-:W-:-:S02]  /*0a00*/  SHF.R.U32.HI R31, RZ, 0x3, R18 ;  /* 0x00000003ff1f7819 */ /* 0x000fc40000011612 */
[C---:B------:R-:W-:Y:S02]  /*0a10*/  FSETP.GEU.AND P2, PT, R29.reuse, R28, PT ;  /* 0x0000001c1d00720b */ /* 0x040fe40003f4e000 */
[----:B------:R-:W-:Y:S02]  /*0a20*/  FSETP.NAN.AND P0, PT, R29, R29, PT ;  /* 0x0000001d1d00720b */ /* 0x000fe40003f08000 */
[----:B------:R-:W-:Y:S02]  /*0a30*/  SGXT.U32 R25, R25, 0x1 ;  /* 0x000000011919781a */ /* 0x000fe40000000000 */
[----:B------:R-:W-:Y:S02]  /*0a40*/  ISETP.GE.AND P3, PT, R18, 0x10, PT ;  /* 0x000000101200780c */ /* 0x000fe40003f66270 */
[----:B------:R-:W-:-:S05]  /*0a50*/  FSETP.GT.AND P4, PT, R23, R26, PT ;  /* 0x0000001a1700720b */ /* 0x000fca0003f84000 */
[----:B------:R-:W-:-:S04]  /*0a60*/  @P2 FSEL R29, R29, R28, P0 ;  /* 0x0000001c1d1d2208 */ /* 0x000fc80000000000 */
[C---:B------:R-:W-:Y:S01]  /*0a70*/  FSETP.NAN.AND P0, PT, R29.reuse, R29, PT ;  /* 0x0000001d1d00720b */ /* 0x040fe20003f08000 */
[----:B------:R-:W0:Y:S02]  /*0a80*/  SHFL.BFLY PT, R24, R29, 0x10, 0x1f ;  /* 0x0e001f001d187f89 */ /* 0x000e2400000e0000 */
[----:B0-----:R-:W-:-:S10]  /*0a90*/  FSETP.GEU.AND P2, PT, R29, R24, PT ;  /* 0x000000181d00720b */ /* 0x001fd40003f4e000 */
[----:B------:R-:W-:-:S04]  /*0aa0*/  @!P0 FSEL R29, R29, R24, !P2 ;  /* 0x000000181d1d8208 */ /* 0x000fc80005000000 */
[C---:B------:R-:W-:Y:S01]  /*0ab0*/  FSETP.NAN.AND P0, PT, R29.reuse, R29, PT ;  /* 0x0000001d1d00720b */ /* 0x040fe20003f08000 */
[----:B------:R-:W0:Y:S02]  /*0ac0*/  SHFL.BFLY PT, R24, R29, 0x8, 0x1f ;  /* 0x0d001f001d187f89 */ /* 0x000e2400000e0000 */
[----:B0-----:R-:W-:-:S13]  /*0ad0*/  FSETP.GEU.AND P2, PT, R29, R24, PT ;  /* 0x000000181d00720b */ /* 0x001fda0003f4e000 */
[----:B------:R-:W-:-:S04]  /*0ae0*/  @P2 FSEL R29, R29, R24, P0 ;  /* 0x000000181d1d2208 */ /* 0x000fc80000000000 */
[C---:B------:R-:W-:Y:S01]  /*0af0*/  FSETP.NAN.AND P0, PT, R29.reuse, R29, PT ;  /* 0x0000001d1d00720b */ /* 0x040fe20003f08000 */
[----:B------:R-:W0:Y:S02]  /*0b00*/  SHFL.BFLY PT, R24, R29, 0x4, 0x1f ;  /* 0x0c801f001d187f89 */ /* 0x000e2400000e0000 */
[----:B0-----:R-:W-:-:S13]  /*0b10*/  FSETP.GEU.AND P2, PT, R29, R24, PT ;  /* 0x000000181d00720b */ /* 0x001fda0003f4e000 */
[----:B------:R-:W-:-:S04]  /*0b20*/  @P2 FSEL R29, R29, R24, P0 ;  /* 0x000000181d1d2208 */ /* 0x000fc80000000000 */
[C---:B------:R-:W-:Y:S01]  /*0b30*/  FSETP.NAN.AND P0, PT, R29.reuse, R29, PT ;  /* 0x0000001d1d00720b */ /* 0x040fe20003f08000 */
[----:B------:R-:W0:Y:S02]  /*0b40*/  SHFL.BFLY PT, R24, R29, 0x2, 0x1f ;  /* 0x0c401f001d187f89 */ /* 0x000e2400000e0000 */
[----:B0-----:R-:W-:-:S13]  /*0b50*/  FSETP.GEU.AND P2, PT, R29, R24, PT ;  /* 0x000000181d00720b */ /* 0x001fda0003f4e000 */
[----:B------:R-:W-:Y:S01]  /*0b60*/  @P2 FSEL R29, R29, R24, P0 ;  /* 0x000000181d1d2208 */ /* 0x000fe20000000000 */
[----:B------:R-:W-:Y:S01]  /*0b70*/  IMAD.SHL.U32 R24, R25, 0x20, RZ ;  /* 0x0000002019187824 */ /* 0x000fe200078e00ff */
[----:B------:R-:W-:Y:S02]  /*0b80*/  LOP3.LUT P2, RZ, R18, 0x1f, RZ, 0xc0, !PT ;  /* 0x0000001f12ff7812 */ /* 0x000fe4000784c0ff */
[C---:B------:R-:W-:Y:S01]  /*0b90*/  FSETP.NAN.AND P0, PT, R29.reuse, R29, PT ;  /* 0x0000001d1d00720b */ /* 0x040fe20003f08000 */
[----:B------:R-:W0:Y:S02]  /*0ba0*/  SHFL.BFLY PT, R28, R29, 0x1, 0x1f ;  /* 0x0c201f001d1c7f89 */ /* 0x000e2400000e0000 */
[----:B0-----:R-:W-:-:S13]  /*0bb0*/  FSETP.GEU.AND P5, PT, R29, R28, PT ;  /* 0x0000001c1d00720b */ /* 0x001fda0003fae000 */
[----:B------:R-:W-:Y:S02]  /*0bc0*/  @P5 SEL R29, R29, R28, P0 ;  /* 0x0000001c1d1d5207 */ /* 0x000fe40000000000 */
[----:B------:R-:W-:Y:S02]  /*0bd0*/  LOP3.LUT R28, R24, 0x1c, R31, 0xf8, !PT ;  /* 0x0000001c181c7812 */ /* 0x000fe400078ef81f */
[----:B------:R-:W-:-:S03]  /*0be0*/  FSETP.NAN.AND P0, PT, R23, R23, PT ;  /* 0x000000171700720b */ /* 0x000fc60003f08000 */
[----:B------:R-:W-:Y:S01]  /*0bf0*/  @!P2 STS [R28], R29 ;  /* 0x0000001d1c00a388 */ /* 0x000fe20000000800 */
[----:B------:R-:W-:-:S03]  /*0c00*/  @!P4 FSEL R23, R23, R26, P0 ;  /* 0x0000001a1717c208 */ /* 0x000fc60000000000 */
[----:B------:R-:W-:Y:S01]  /*0c10*/  BAR.SYNC.DEFER_BLOCKING 0x0 ;  /* 0x0000000000007b1d */ /* 0x000fe20000010000 */
[----:B------:R-:W-:-:S05]  /*0c20*/  FSETP.NAN.AND P4, PT, R23, R23, PT ;  /* 0x000000171700720b */ /* 0x000fca0003f88000 */
[----:B------:R-:W0:Y:S04]  /*0c30*/  SHFL.BFLY PT, R26, R23, 0x10, 0x1f ;  /* 0x0e001f00171a7f89 */ /* 0x000e2800000e0000 */
[----:B------:R-:W-:Y:S01]  /*0c40*/  @!P3 LDS R27, [R18.X4] ;  /* 0x00000000121bb984 */ /* 0x000fe20000004800 */
[----:B0-----:R-:W-:-:S04]  /*0c50*/  FSETP.GT.AND P0, PT, R23, R26, PT ;  /* 0x0000001a1700720b */ /* 0x001fc80003f04000 */
[----:B------:R-:W-:-:S05]  /*0c60*/  @!P4 FSEL R23, R23, R26, P0 ;  /* 0x0000001a1717c208 */ /* 0x000fca0000000000 */
[----:B------:R-:W0:Y:S02]  /*0c70*/  SHFL.BFLY PT, R30, R23, 0x8, 0x1f ;  /* 0x0d001f00171e7f89 */ /* 0x000e2400000e0000 */
[----:B0-----:R-:W-:Y:S02]  /*0c80*/  FSETP.GT.AND P4, PT, R23, R30, PT ;  /* 0x0000001e1700720b */ /* 0x001fe40003f84000 */
[----:B------:R-:W0:Y:S01]  /*0c90*/  SHFL.BFLY PT, R26, R27, 0x4, 0x1f ;  /* 0x0c801f001b1a7f89 */ /* 0x000e2200000e0000 */
[C---:B------:R-:W-:Y:S02]  /*0ca0*/  FSETP.NAN.AND P0, PT, R27.reuse, R27, PT ;  /* 0x0000001b1b00720b */ /* 0x040fe40003f08000 */
[----:B0-----:R-:W-:-:S04]  /*0cb0*/  FSETP.GEU.AND P5, PT, R27, R26, PT ;  /* 0x0000001a1b00720b */ /* 0x001fc80003fae000 */
[----:B------:R-:W-:Y:S02]  /*0cc0*/  FSEL R26, R27, R26, !P5 ;  /* 0x0000001a1b1a7208 */ /* 0x000fe40006800000 */
[----:B------:R-:W-:Y:S02]  /*0cd0*/  FSETP.NAN.AND P5, PT, R23, R23, PT ;  /* 0x000000171700720b */ /* 0x000fe40003fa8000 */
[----:B------:R-:W-:Y:S01]  /*0ce0*/  FSEL R29, R27, R26, P0 ;  /* 0x0000001a1b1d7208 */ /* 0x000fe20000000000 */
[----:B------:R-:W-:Y:S01]  /*0cf0*/  IMAD R27, R25, -0x1c, R24 ;  /* 0xffffffe4191b7824 */ /* 0x000fe200078e0218 */
[----:B------:R-:W-:Y:S02]  /*0d00*/  @!P4 FSEL R23, R23, R30, P5 ;  /* 0x0000001e1717c208 */ /* 0x000fe40002800000 */
[----:B------:R-:W-:Y:S01]  /*0d10*/  FSETP.NAN.AND P0, PT, R29, R29, PT ;  /* 0x0000001d1d00720b */ /* 0x000fe20003f08000 */
[----:B------:R-:W0:Y:S01]  /*0d20*/  SHFL.BFLY PT, R26, R29, 0x2, 0x1f ;  /* 0x0c401f001d1a7f89 */ /* 0x000e2200000e0000 */
[----:B------:R-:W-:-:S02]  /*0d30*/  FSETP.NAN.AND P5, PT, R23, R23, PT ;  /* 0x000000171700720b */ /* 0x000fc40003fa8000 */
[----:B------:R-:W-:Y:S01]  /*0d40*/  LOP3.LUT R25, R18, 0x1, RZ, 0xc0, !PT ;  /* 0x0000000112197812 */ /* 0x000fe200078ec0ff */
[----:B------:R-:W1:Y:S01]  /*0d50*/  SHFL.BFLY PT, R30, R23, 0x4, 0x1f ;  /* 0x0c801f00171e7f89 */ /* 0x000e6200000e0000 */
[----:B0-----:R-:W-:Y:S02]  /*0d60*/  FSETP.GEU.AND P6, PT, R29, R26, PT ;  /* 0x0000001a1d00720b */ /* 0x001fe40003fce000 */
[----:B-1----:R-:W-:-:S11]  /*0d70*/  FSETP.GT.AND P4, PT, R23, R30, PT ;  /* 0x0000001e1700720b */ /* 0x002fd60003f84000 */
[----:B------:R-:W-:Y:S02]  /*0d80*/  @P6 FSEL R29, R29, R26, P0 ;  /* 0x0000001a1d1d6208 */ /* 0x000fe40000000000 */
[C---:B------:R-:W-:Y:S02]  /*0d90*/  LOP3.LUT P0, RZ, R18.reuse, 0x7, RZ, 0xc0, !PT ;  /* 0x0000000712ff7812 */ /* 0x040fe4000780c0ff */
[----:B------:R-:W-:Y:S01]  /*0da0*/  @!P4 FSEL R23, R23, R30, P5 ;  /* 0x0000001e1717c208 */ /* 0x000fe20002800000 */
[----:B------:R-:W0:Y:S01]  /*0db0*/  SHFL.BFLY PT, R26, R29, 0x1, 0x1f ;  /* 0x0c201f001d1a7f89 */ /* 0x000e2200000e0000 */
[----:B------:R-:W-:Y:S02]  /*0dc0*/  ISETP.LT.AND P0, PT, R18, 0x10, !P0 ;  /* 0x000000101200780c */ /* 0x000fe40004701270 */
[C---:B------:R-:W-:Y:S01]  /*0dd0*/  FSETP.NAN.AND P6, PT, R29.reuse, R29, PT ;  /* 0x0000001d1d00720b */ /* 0x040fe20003fc8000 */
[----:B------:R-:W1:Y:S01]  /*0de0*/  SHFL.BFLY PT, R30, R23, 0x2, 0x1f ;  /* 0x0c401f00171e7f89 */ /* 0x000e6200000e0000 */
[----:B0-----:R-:W-:-:S02]  /*0df0*/  FSETP.GEU.AND P5, PT, R29, R26, PT ;  /* 0x0000001a1d00720b */ /* 0x001fc40003fae000 */
[----:B-1----:R-:W-:-:S11]  /*0e00*/  FSETP.GT.AND P4, PT, R23, R30, PT ;  /* 0x0000001e1700720b */ /* 0x002fd60003f84000 */
[----:B------:R-:W-:Y:S02]  /*0e10*/  @P5 SEL R29, R29, R26, P6 ;  /* 0x0000001a1d1d5207 */ /* 0x000fe40003000000 */
[----:B------:R-:W-:-:S03]  /*0e20*/  FSETP.NAN.AND P5, PT, R23, R23, PT ;  /* 0x000000171700720b */ /* 0x000fc60003fa8000 */
[----:B------:R-:W-:Y:S01]  /*0e30*/  @P0 STS [R18.X4], R29 ;  /* 0x0000001d12000388 */ /* 0x000fe20000004800 */
[----:B------:R-:W-:-:S03]  /*0e40*/  @!P4 FSEL R23, R23, R30, P5 ;  /* 0x0000001e1717c208 */ /* 0x000fc60002800000 */
[----:B------:R-:W-:Y:S01]  /*0e50*/  BAR.SYNC.DEFER_BLOCKING 0x0 ;  /* 0x0000000000007b1d */ /* 0x000fe20000010000 */
[----:B------:R-:W-:-:S05]  /*0e60*/  FSETP.NAN.AND P5, PT, R23, R23, PT ;  /* 0x000000171700720b */ /* 0x000fca0003fa8000 */
[----:B------:R-:W0:Y:S04]  /*0e70*/  SHFL.BFLY PT, R30, R23, 0x1, 0x1f ;  /* 0x0c201f00171e7f89 */ /* 0x000e2800000e0000 */
[----:B------:R-:W1:Y:S04]  /*0e80*/  LDS R26, [R24] ;  /* 0x00000000181a7984 */ /* 0x000e680000000800 */
[----:B------:R-:W-:Y:S01]  /*0e90*/  BAR.SYNC.DEFER_BLOCKING 0x0 ;  /* 0x0000000000007b1d */ /* 0x000fe20000010000 */
[----:B0-----:R-:W-:-:S13]  /*0ea0*/  FSETP.GT.AND P4, PT, R23, R30, PT ;  /* 0x0000001e1700720b */ /* 0x001fda0003f84000 */
[----:B------:R-:W-:Y:S01]  /*0eb0*/  @!P4 SEL R23, R23, R30, P5 ;  /* 0x0000001e1717c207 */ /* 0x000fe20002800000 */
[----:B-1----:R-:W-:Y:S04]  /*0ec0*/  STS [R27], R26 ;  /* 0x0000001a1b007388 */ /* 0x002fe80000000800 */
[----:B------:R-:W-:Y:S06]  /*0ed0*/  BAR.SYNC.DEFER_BLOCKING 0x0 ;  /* 0x0000000000007b1d */ /* 0x000fec0000010000 */
[----:B------:R-:W-:Y:S04]  /*0ee0*/  LDS R29, [R25.X4] ;  /* 0x00000000191d7984 */ /* 0x000fe80000004800 */
[----:B------:R-:W-:Y:S06]  /*0ef0*/  BAR.SYNC.DEFER_BLOCKING 0x0 ;  /* 0x0000000000007b1d */ /* 0x000fec0000010000 */
[----:B------:R-:W-:Y:S04]  /*0f00*/  @!P2 STS [R28], R23 ;  /* 0x000000171c00a388 */ /* 0x000fe80000000800 */
[----:B------:R-:W-:Y:S06]  /*0f10*/  BAR.SYNC.DEFER_BLOCKING 0x0 ;  /* 0x0000000000007b1d */ /* 0x000fec0000010000 */
[----:B------:R-:W0:Y:S04]  /*0f20*/  @!P3 LDS R21, [R18.X4] ;  /* 0x000000001215b984 */ /* 0x000e280000004800 */
[----:B0-----:R-:W0:Y:S01]  /*0f30*/  SHFL.BFLY PT, R30, R21, 0x4, 0x1f ;  /* 0x0c801f00151e7f89 */ /* 0x001e2200000e0000 */
[----:B------:R-:W-:-:S02]  /*0f40*/  FSETP.NAN.AND P3, PT, R21, R21, PT ;  /* 0x000000151500720b */ /* 0x000fc40003f68000 */
[----:B0-----:R-:W-:-:S04]  /*0f50*/  FSETP.GT.AND P2, PT, R21, R30, PT ;  /* 0x0000001e1500720b */ /* 0x001fc80003f44000 */
[----:B------:R-:W-:-:S04]  /*0f60*/  FSEL R30, R21, R30, P2 ;  /* 0x0000001e151e7208 */ /* 0x000fc80001000000 */
[----:B------:R-:W-:Y:S02]  /*0f70*/  FSEL R31, R21, R30, P3 ;  /* 0x0000001e151f7208 */ /* 0x000fe40001800000 */
[----:B------:R-:W-:Y:S02]  /*0f80*/  LOP3.LUT R21, R19, 0x1, R18, 0xf8, !PT ;  /* 0x0000000113157812 */ /* 0x000fe400078ef812 */
[C---:B------:R-:W-:Y:S01]  /*0f90*/  FSETP.NAN.AND P3, PT, R31.reuse, R31, PT ;  /* 0x0000001f1f00720b */ /* 0x040fe20003f68000 */
[----:B------:R-:W0:Y:S02]  /*0fa0*/  SHFL.BFLY PT, R30, R31, 0x2, 0x1f ;  /* 0x0c401f001f1e7f89 */ /* 0x000e2400000e0000 */
[----:B0-----:R-:W-:-:S13]  /*0fb0*/  FSETP.GT.AND P2, PT, R31, R30, PT ;  /* 0x0000001e1f00720b */ /* 0x001fda0003f44000 */
[----:B------:R-:W-:-:S04]  /*0fc0*/  @!P2 FSEL R31, R31, R30, P3 ;  /* 0x0000001e1f1fa208 */ /* 0x000fc80001800000 */
[C---:B------:R-:W-:Y:S01]  /*0fd0*/  FSETP.NAN.AND P3, PT, R31.reuse, R31, PT ;  /* 0x0000001f1f00720b */ /* 0x040fe20003f68000 */
[----:B------:R-:W0:Y:S02]  /*0fe0*/  SHFL.BFLY PT, R28, R31, 0x1, 0x1f ;  /* 0x0c201f001f1c7f89 */ /* 0x000e2400000e0000 */
[----:B0-----:R-:W-:-:S13]  /*0ff0*/  FSETP.GT.AND P2, PT, R31, R28, PT ;  /* 0x0000001c1f00720b */ /* 0x001fda0003f44000 */
[----:B------:R-:W-:-:S05]  /*1000*/  @!P2 SEL R31, R31, R28, P3 ;  /* 0x0000001c1f1fa207 */ /* 0x000fca0001800000 */
[----:B------:R0:W-:Y:S04]  /*1010*/  @P0 STS [R18.X4], R31 ;  /* 0x0000001f12000388 */ /* 0x0001e80000004800 */
[----:B------:R-:W-:Y:S01]  /*1020*/  BAR.SYNC.DEFER_BLOCKING 0x0 ;  /* 0x0000000000007b1d */ /* 0x000fe20000010000 */
[----:B------:R-:W-:-:S04]  /*1030*/  LOP3.LUT P0, RZ, R18, 0x1fe, RZ, 0xc0, !PT ;  /* 0x000001fe12ff7812 */ /* 0x000fc8000780c0ff */
[C---:B------:R-:W-:Y:S01]  /*1040*/  ISETP.LT.AND P0, PT, R21.reuse, 0x200, !P0 ;  /* 0x000002001500780c */ /* 0x040fe20004701270 */
[----:B0-----:R-:W-:-:S04]  /*1050*/  IMAD.WIDE R18, R21, R20, c[0x0][0x168] ;  /* 0x00005a0015127625 */ /* 0x001fc800078e0214 */
[----:B------:R-:W-:Y:S01]  /*1060*/  IMAD.WIDE R20, R21, R20, c[0x0][0x170] ;  /* 0x00005c0015147625 */ /* 0x000fe200078e0214 */
[----:B------:R-:W0:Y:S04]  /*1070*/  LDS R24, [R24] ;  /* 0x0000000018187984 */ /* 0x000e280000000800 */
[----:B------:R-:W-:Y:S06]  /*1080*/  BAR.SYNC.DEFER_BLOCKING 0x0 ;  /* 0x0000000000007b1d */ /* 0x000fec0000010000 */
[----:B0-----:R0:W-:Y:S04]  /*1090*/  STS [R27], R24 ;  /* 0x000000181b007388 */ /* 0x0011e80000000800 */
[----:B------:R-:W-:Y:S01]  /*10a0*/  BAR.SYNC.DEFER_BLOCKING 0x0 ;  /* 0x0000000000007b1d */ /* 0x000fe20000010000 */
[----:B0-----:R-:W-:-:S05]  /*10b0*/  IMAD.MOV.U32 R27, RZ, RZ, RZ ;  /* 0x000000ffff1b7224 */ /* 0x001fca00078e00ff */
[----:B------:R-:W0:Y:S02]  /*10c0*/  LDS R28, [R25.X4] ;  /* 0x00000000191c7984 */ /* 0x000e240000004800 */
[----:B0-----:R-:W-:-:S04]  /*10d0*/  F2FP.BF16.PACK_AB R28, R28, R29 ;  /* 0x0000001d1c1c723e */ /* 0x001fc800000010ff */
[----:B------:R-:W-:Y:S01]  /*10e0*/  PRMT R29, R28, 0x7632, R29 ;  /* 0x000076321c1d7816 */ /* 0x000fe2000000001d */
[----:B------:R-:W-:Y:S04]  /*10f0*/  @P0 STG.E.U16 [R18.64], R28 ;  /* 0x0000001c12000986 */ /* 0x000fe8000c101504 */
[----:B------:R0:W-:Y:S04]  /*1100*/  @P0 STG.E.U16 [R20.64], R29 ;  /* 0x0000001d14000986 */ /* 0x0001e8000c101504 */
[----:B------:R1:W2:Y:S01]  /*1110*/  @!P1 LDG.E.EF R27, [R2.64] ;  /* 0x00000004021b9981 */ /* 0x0002a2000c0e1900 */
[----:B------:R-:W-:-:S04]  /*1120*/  FSETP.GE.AND P0, PT, R26, RZ, PT ;  /* 0x000000ff1a00720b */ /* 0x000fc80003f06000 */
[----:B------:R-:W-:Y:S02]  /*1130*/  FSEL R26, R26, RZ, !P0 ;  /* 0x000000ff1a1a7208 */ /* 0x000fe40004000000 */
[C---:B------:R-:W-:Y:S01]  /*1140*/  FSETP.GTU.AND P0, PT, R24.reuse, RZ, PT ;  /* 0x000000ff1800720b */ /* 0x040fe20003f0c000 */
[----:B0-----:R-:W0:Y:S02]  /*1150*/  S2R R20, SR_TID.X ;  /* 0x0000000000147919 */ /* 0x001e240000002100 */
[----:B------:R-:W-:Y:S01]  /*1160*/  FADD R26, RZ, -R26 ;  /* 0x8000001aff1a7221 */ /* 0x000fe20000000000 */
[----:B------:R-:W-:Y:S01]  /*1170*/  FSEL R23, R24, RZ, P0 ;  /* 0x000000ff18177208 */ /* 0x000fe20000000000 */
[----:B-1----:R-:W-:-:S03]  /*1180*/  IMAD.MOV.U32 R3, RZ, RZ, 0x3e800000 ;  /* 0x3e800000ff037424 */ /* 0x002fc600078e00ff */
[C---:B------:R-:W-:Y:S02]  /*1190*/  FSETP.NAN.AND P2, PT, R26.reuse, R26, PT ;  /* 0x0000001a1a00720b */ /* 0x040fe40003f48000 */
[----:B------:R-:W-:-:S11]  /*11a0*/  FSETP.GT.AND P0, PT, R26, R23, PT ;  /* 0x000000171a00720b */ /* 0x000fd60003f04000 */
[----:B------:R-:W-:-:S05]  /*11b0*/  @!P2 FSEL R26, R26, R23, P0 ;  /* 0x000000171a1aa208 */ /* 0x000fca0000000000 */
[----:B------:R-:W-:-:S05]  /*11c0*/  FMUL R26, R26, 0.0078740157186985015869 ;  /* 0x3c0102041a1a7820 */ /* 0x000fca0000400000 */
[C---:B------:R-:W-:Y:S02]  /*11d0*/  FSETP.GT.AND P0, PT, R26.reuse, 9.9999997473787516356e-06, PT ;  /* 0x3727c5ac1a00780b */ /* 0x040fe40003f04000 */
[----:B------:R-:W-:-:S11]  /*11e0*/  FSETP.NAN.AND P2, PT, R26, R26, PT ;  /* 0x0000001a1a00720b */ /* 0x000fd60003f48000 */
[----:B------:R-:W-:-:S04]  /*11f0*/  @!P0 FSEL R26, R26, 9.9999997473787516356e-06, P2 ;  /* 0x3727c5ac1a1a8808 */ /* 0x000fc80001000000 */
[C---:B------:R-:W-:Y:S02]  /*1200*/  FSETP.GT.AND P0, PT, |R26|.reuse, 8.50705917302346158658e+37, PT ;  /* 0x7e8000001a00780b */ /* 0x040fe40003f04200 */
[----:B------:R-:W-:Y:S02]  /*1210*/  FSETP.GEU.AND P2, PT, |R26|, 1.175494350822287508e-38, PT ;  /* 0x008000001a00780b */ /* 0x000fe40003f4e200 */
[----:B------:R-:W-:-:S09]  /*1220*/  FSEL R3, R3, 1, P0 ;  /* 0x3f80000003037808 */ /* 0x000fd20000000000 */
[----:B------:R-:W-:Y:S02]  /*1230*/  @P0 FMUL R26, R26, 0.25 ;  /* 0x3e8000001a1a0820 */ /* 0x000fe40000400000 */
[----:B------:R-:W-:Y:S02]  /*1240*/  @!P2 FMUL R3, R3, 16777216 ;  /* 0x4b8000000303a820 */ /* 0x000fe40000400000 */
[----:B------:R-:W-:-:S04]  /*1250*/  @!P2 FMUL R26, R26, 16777216 ;  /* 0x4b8000001a1aa820 */ /* 0x000fc80000400000 */
[----:B------:R-:W1:Y:S02]  /*1260*/  MUFU.RCP R2, R26 ;  /* 0x0000001a00027308 */ /* 0x000e640000001000 */
[----:B-1----:R-:W-:Y:S01]  /*1270*/  FMUL R2, R2, R3 ;  /* 0x0000000302027220 */ /* 0x002fe20000400000 */
[C---:B--2---:R-:W-:Y:S01]  /*1280*/  PRMT R18, R27.reuse, 0x7632, R18 ;  /* 0x000076321b127816 */ /* 0x044fe20000000012 */
[----:B------:R-:W-:-:S04]  /*1290*/  IMAD.U32 R27, R27, 0x10000, RZ ;  /* 0x000100001b1b7824 */ /* 0x000fc800078e00ff */
[----:B------:R-:W-:Y:S01]  /*12a0*/  FMUL R27, R2, R27 ;  /* 0x0000001b021b7220 */ /* 0x000fe20000400000 */
[----:B------:R-:W-:-:S03]  /*12b0*/  IMAD.U32 R3, R18, 0x10000, RZ ;  /* 0x0001000012037824 */ /* 0x000fc600078e00ff */
[----:B------:R-:W1:Y:S01]  /*12c0*/  FRND R18, R27 ;  /* 0x0000001b00127307 */ /* 0x000e620000201000 */
[----:B------:R-:W-:-:S07]  /*12d0*/  FMUL R3, R2, R3 ;  /* 0x0000000302037220 */ /* 0x000fce0000400000 */
[----:B------:R2:W3:Y:S01]  /*12e0*/  FRND R23, R3 ;  /* 0x0000000300177307 */ /* 0x0004e20000201000 */
[----:B-1----:R-:W-:Y:S01]  /*12f0*/  FSETP.GT.AND P2, PT, R18, -127, PT ;  /* 0xc2fe00001200780b */ /* 0x002fe20003f44000 */
[----:B--2---:R-:W-:Y:S01]  /*1300*/  IMAD R3, R0, 0xc00, RZ ;  /* 0x00000c0000037824 */ /* 0x004fe200078e02ff */
[----:B------:R-:W-:Y:S01]  /*1310*/  FSETP.NAN.AND P3, PT, R18, R18, PT ;  /* 0x000000121200720b */ /* 0x000fe20003f68000 */
[----:B0-----:R-:W-:Y:S01]  /*1320*/  IMAD.SHL.U32 R0, R20, 0x2, RZ ;  /* 0x0000000214007824 */ /* 0x001fe200078e00ff */
[----:B---3--:R-:W-:-:S04]  /*1330*/  FSETP.GT.AND P0, PT, R23, -127, PT ;  /* 0xc2fe00001700780b */ /* 0x008fc80003f04000 */
[----:B------:R-:W-:-:S05]  /*1340*/  LOP3.LUT R0, R3, 0x1fe, R0, 0xf8, !PT ;  /* 0x000001fe03007812 */ /* 0x000fca00078ef800 */
[----:B------:R-:W-:Y:S02]  /*1350*/  @!P2 FSEL R18, R18, -127, P3 ;  /* 0xc2fe00001212a808 */ /* 0x000fe40001800000 */
[C---:B------:R-:W-:Y:S02]  /*1360*/  FSETP.NAN.AND P2, PT, R23.reuse, R23, PT ;  /* 0x000000171700720b */ /* 0x040fe40003f48000 */
[----:B------:R-:W0:Y:S01]  /*1370*/  F2I.S16.TRUNC.NTZ R19, R18 ;  /* 0x0000001200137305 */ /* 0x000e22000020e900 */
[C---:B------:R-:W-:Y:S02]  /*1380*/  FSETP.GEU.AND P4, PT, R18.reuse, 127, PT ;  /* 0x42fe00001200780b */ /* 0x040fe40003f8e000 */
[----:B------:R-:W-:Y:S02]  /*1390*/  @!P0 FSEL R23, R23, -127, P2 ;  /* 0xc2fe000017178808 */ /* 0x000fe40001000000 */
[----:B------:R-:W-:-:S03]  /*13a0*/  FSETP.NAN.AND P2, PT, R18, R18, PT ;  /* 0x000000121200720b */ /* 0x000fc60003f48000 */
[----:B------:R1:W2:Y:S01]  /*13b0*/  F2I.S16.TRUNC.NTZ R24, R23 ;  /* 0x0000001700187305 */ /* 0x0002a2000020e900 */
[C---:B------:R-:W-:Y:S02]  /*13c0*/  FSETP.GEU.AND P3, PT, R23.reuse, 127, PT ;  /* 0x42fe00001700780b */ /* 0x040fe40003f6e000 */
[----:B------:R-:W-:-:S03]  /*13d0*/  FSETP.NAN.AND P0, PT, R23, R23, PT ;  /* 0x000000171700720b */ /* 0x000fc60003f08000 */
[----:B0-----:R-:W-:Y:S02]  /*13e0*/  @P4 SEL R19, R19, 0x7f, P2 ;  /* 0x0000007f13134807 */ /* 0x001fe40001000000 */
[----:B------:R-:W-:Y:S02]  /*13f0*/  IADD3 R20, P2, R0, c[0x0][0x178], RZ ;  /* 0x00005e0000147a10 */ /* 0x000fe40007f5e0ff */
[----:B-1----:R-:W-:Y:S02]  /*1400*/  LOP3.LUT R23, R19, 0xff, RZ, 0xc0, !PT ;  /* 0x000000ff13177812 */ /* 0x002fe400078ec0ff */
[----:B------:R-:W-:Y:S02]  /*1410*/  LEA R18, P4, R4, c[0x0][0x160], 0x1 ;  /* 0x0000580004127a11 */ /* 0x000fe400078808ff */
[----:B--2---:R-:W-:Y:S02]  /*1420*/  @P3 SEL R24, R24, 0x7f, P0 ;  /* 0x0000007f18183807 */ /* 0x004fe40000000000 */
[----:B------:R-:W-:Y:S01]  /*1430*/  LEA.HI.X.SX32 R21, R0, c[0x0][0x17c], 0x1, P2 ;  /* 0x00005f0000157a11 */ /* 0x000fe200010f0eff */
[----:B------:R-:W-:Y:S01]  /*1440*/  IMAD.MOV.U32 R0, RZ, RZ, RZ ;  /* 0x000000ffff007224 */ /* 0x000fe200078e00ff */
[----:B------:R-:W-:Y:S01]  /*1450*/  LEA.HI.X R19, R4, c[0x0][0x164], R5, 0x1, P4 ;  /* 0x0000590004137a11 */ /* 0x000fe200020f0c05 */
[----:B------:R-:W-:-:S05]  /*1460*/  IMAD R25, R24, 0x100, R23 ;  /* 0x0000010018197824 */ /* 0x000fca00078e0217 */
[----:B------:R0:W-:Y:S04]  /*1470*/  @!P1 STG.E.U16 [R20.64], R25 ;  /* 0x0000001914009986 */ /* 0x0001e8000c101504 */
[----:B------:R-:W2:Y:S01]  /*1480*/  @!P1 LDG.E.EF R0, [R18.64] ;  /* 0x0000000412009981 */ /* 0x000ea2000c0e1900 */
[----:B------:R-:W-:Y:S01]  /*1490*/  LOP3.LUT R14, R3, R14, RZ, 0xfc, !PT ;  /* 0x0000000e030e7212 */ /* 0x000fe200078efcff */
[C---:B--2---:R-:W-:Y:S01]  /*14a0*/  IMAD.U32 R5, R0.reuse, 0x10000, RZ ;  /* 0x0001000000057824 */ /* 0x044fe200078e00ff */
[----:B------:R-:W-:-:S03]  /*14b0*/  PRMT R0, R0, 0x7632, R0 ;  /* 0x0000763200007816 */ /* 0x000fc60000000000 */
[----:B------:R-:W-:Y:S02]  /*14c0*/  FMUL R4, R2, R5 ;  /* 0x0000000502047220 */ /* 0x000fe40000400000 */
[----:B------:R-:W-:Y:S02]  /*14d0*/  IMAD.U32 R5, R0, 0x10000, RZ ;  /* 0x0001000000057824 */ /* 0x000fe400078e00ff */
[----:B------:R-:W1:Y:S02]  /*14e0*/  FRND R0, R4 ;  /* 0x0000000400007307 */ /* 0x000e640000201000 */
[----:B------:R-:W-:-:S06]  /*14f0*/  FMUL R5, R2, R5 ;  /* 0x0000000502057220 */ /* 0x000fcc0000400000 */
[----:B------:R-:W2:Y:S01]  /*1500*/  FRND R23, R5 ;  /* 0x0000000500177307 */ /* 0x000ea20000201000 */
[C---:B-1----:R-:W-:Y:S02]  /*1510*/  FSETP.GT.AND P2, PT, R0.reuse, -127, PT ;  /* 0xc2fe00000000780b */ /* 0x042fe40003f44000 */
[----:B------:R-:W-:Y:S02]  /*1520*/  FSETP.NAN.AND P3, PT, R0, R0, PT ;  /* 0x000000000000720b */ /* 0x000fe40003f68000 */
[----:B--2---:R-:W-:-:S09]  /*1530*/  FSETP.GT.AND P0, PT, R23, -127, PT ;  /* 0xc2fe00001700780b */ /* 0x004fd20003f04000 */
[----:B------:R-:W-:Y:S02]  /*1540*/  @!P2 FSEL R0, R0, -127, P3 ;  /* 0xc2fe00000000a808 */ /* 0x000fe40001800000 */
[C---:B------:R-:W-:Y:S02]  /*1550*/  FSETP.NAN.AND P2, PT, R23.reuse, R23, PT ;  /* 0x000000171700720b */ /* 0x040fe40003f48000 */
[----:B------:R1:W2:Y:S01]  /*1560*/  F2I.S16.TRUNC.NTZ R19, R0 ;  /* 0x0000000000137305 */ /* 0x0002a2000020e900 */
[C---:B------:R-:W-:Y:S02]  /*1570*/  FSETP.GEU.AND P4, PT, R0.reuse, 127, PT ;  /* 0x42fe00000000780b */ /* 0x040fe40003f8e000 */
[----:B------:R-:W-:Y:S02]  /*1580*/  @!P0 FSEL R23, R23, -127, P2 ;  /* 0xc2fe000017178808 */ /* 0x000fe40001000000 */
[----:B------:R-:W-:-:S03]  /*1590*/  FSETP.NAN.AND P2, PT, R0, R0, PT ;  /* 0x000000000000720b */ /* 0x000fc60003f48000 */
[----:B0-----:R-:W0:Y:S01]  /*15a0*/  F2I.S16.TRUNC.NTZ R20, R23 ;  /* 0x0000001700147305 */ /* 0x001e22000020e900 */
[C---:B------:R-:W-:Y:S01]  /*15b0*/  FSETP.GEU.AND P3, PT, R23.reuse, 127, PT ;  /* 0x42fe00001700780b */ /* 0x040fe20003f6e000 */
[----:B-1----:R-:W-:Y:S01]  /*15c0*/  IMAD.MOV.U32 R0, RZ, RZ, RZ ;  /* 0x000000ffff007224 */ /* 0x002fe200078e00ff */
[----:B------:R-:W-:-:S03]  /*15d0*/  FSETP.NAN.AND P0, PT, R23, R23, PT ;  /* 0x000000171700720b */ /* 0x000fc60003f08000 */
[----:B--2---:R-:W-:Y:S02]  /*15e0*/  @P4 SEL R19, R19, 0x7f, P2 ;  /* 0x0000007f13134807 */ /* 0x004fe40001000000 */
[----:B------:R-:W-:Y:S02]  /*15f0*/  IADD3 R4, P2, R14, c[0x0][0x178], RZ ;  /* 0x00005e000e047a10 */ /* 0x000fe40007f5e0ff */
[----:B------:R-:W-:Y:S02]  /*1600*/  LOP3.LUT R21, R19, 0xff, RZ, 0xc0, !PT ;  /* 0x000000ff13157812 */ /* 0x000fe400078ec0ff */
[----:B------:R-:W-:Y:S02]  /*1610*/  LEA R18, P4, R6, c[0x0][0x160], 0x1 ;  /* 0x0000580006127a11 */ /* 0x000fe400078808ff */
[----:B0-----:R-:W-:Y:S02]  /*1620*/  @P3 SEL R20, R20, 0x7f, P0 ;  /* 0x0000007f14143807 */ /* 0x001fe40000000000 */
[----:B------:R-:W-:-:S02]  /*1630*/  LEA.HI.X.SX32 R5, R14, c[0x0][0x17c], 0x1, P2 ;  /* 0x00005f000e057a11 */ /* 0x000fc400010f0eff */
[----:B------:R-:W-:Y:S01]  /*1640*/  LEA.HI.X R19, R6, c[0x0][0x164], R7, 0x1, P4 ;  /* 0x0000590006137a11 */ /* 0x000fe200020f0c07 */
[----:B------:R-:W-:-:S05]  /*1650*/  IMAD R21, R20, 0x100, R21 ;  /* 0x0000010014157824 */ /* 0x000fca00078e0215 */
[----:B------:R0:W-:Y:S04]  /*1660*/  @!P1 STG.E.U16 [R4.64], R21 ;  /* 0x0000001504009986 */ /* 0x0001e8000c101504 */
[----:B------:R-:W2:Y:S01]  /*1670*/  @!P1 LDG.E.EF R0, [R18.64] ;  /* 0x0000000412009981 */ /* 0x000ea2000c0e1900 */
[----:B------:R-:W-:Y:S02]  /*1680*/  IMAD.IADD R17, R3, 0x1, R17 ;  /* 0x0000000103117824 */ /* 0x000fe400078e0211 */
        /* <DEDUP_REMOVED lines=11> */
[----:B------:R-:W-:Y:S02]  /*1740*/  FSETP.NAN.AND P2, PT, R14, R14, PT ;  /* 0x0000000e0e00720b */ /* 0x000fe40003f48000 */
[----:B0-----:R0:W1:Y:S01]  /*1750*/  F2I.S16.TRUNC.NTZ R5, R0 ;  /* 0x0000000000057305 */ /* 0x001062000020e900 */
[----:B------:R-:W-:Y:S02]  /*1760*/  FSETP.GEU.AND P4, PT, R0, 127, PT ;  /* 0x42fe00000000780b */ /* 0x000fe40003f8e000 */
[----:B------:R-:W-:Y:S02]  /*1770*/  @!P0 FSEL R14, R14, -127, P2 ;  /* 0xc2fe00000e0e8808 */ /* 0x000fe40001000000 */
[----:B------:R-:W-:-:S03]  /*1780*/  FSETP.NAN.AND P2, PT, R0, R0, PT ;  /* 0x000000000000720b */ /* 0x000fc60003f48000 */
[----:B------:R-:W2:Y:S01]  /*1790*/  F2I.S16.TRUNC.NTZ R18, R14 ;  /* 0x0000000e00127305 */ /* 0x000ea2000020e900 */
[C---:B------:R-:W-:Y:S01]  /*17a0*/  FSETP.GEU.AND P3, PT, R14.reuse, 127, PT ;  /* 0x42fe00000e00780b */ /* 0x040fe20003f6e000 */
[----:B0-----:R-:W-:Y:S01]  /*17b0*/  IMAD.MOV.U32 R0, RZ, RZ, RZ ;  /* 0x000000ffff007224 */ /* 0x001fe200078e00ff */
[----:B------:R-:W-:-:S03]  /*17c0*/  FSETP.NAN.AND P0, PT, R14, R14, PT ;  /* 0x0000000e0e00720b */ /* 0x000fc60003f08000 */
[----:B-1----:R-:W-:Y:S02]  /*17d0*/  @P4 SEL R5, R5, 0x7f, P2 ;  /* 0x0000007f05054807 */ /* 0x002fe40001000000 */
[----:B------:R-:W-:Y:S02]  /*17e0*/  IADD3 R4, P2, R17, c[0x0][0x178], RZ ;  /* 0x00005e0011047a10 */ /* 0x000fe40007f5e0ff */
[----:B------:R-:W-:Y:S02]  /*17f0*/  LOP3.LUT R19, R5, 0xff, RZ, 0xc0, !PT ;  /* 0x000000ff05137812 */ /* 0x000fe400078ec0ff */
[----:B------:R-:W-:Y:S02]  /*1800*/  LEA R6, P4, R8, c[0x0][0x160], 0x1 ;  /* 0x0000580008067a11 */ /* 0x000fe400078808ff */
[----:B--2---:R-:W-:Y:S02]  /*1810*/  @P3 SEL R18, R18, 0x7f, P0 ;  /* 0x0000007f12123807 */ /* 0x004fe40000000000 */
        /* <DEDUP_REMOVED lines=27> */
[----:B------:R-:W-:Y:S02]  /*19d0*/  LEA R6, P4, R10, c[0x0][0x160], 0x1 ;  /* 0x000058000a067a11 */ /* 0x000fe400078808ff */
[----:B------:R-:W-:Y:S02]  /*19e0*/  LOP3.LUT R9, R5, 0xff, RZ, 0xc0, !PT ;  /* 0x000000ff05097812 */ /* 0x000fe400078ec0ff */
[----:B------:R-:W-:Y:S02]  /*19f0*/  IADD3 R4, P2, R16, c[0x0][0x178], RZ ;  /* 0x00005e0010047a10 */ /* 0x000fe40007f5e0ff */
[----:B--2---:R-:W-:Y:S02]  /*1a00*/  @P3 SEL R8, R8, 0x7f, P0 ;  /* 0x0000007f08083807 */ /* 0x004fe40000000000 */
[----:B------:R-:W-:-:S02]  /*1a10*/  LEA.HI.X R7, R10, c[0x0][0x164], R11, 0x1, P4 ;  /* 0x000059000a077a11 */ /* 0x000fc400020f0c0b */
[----:B------:R-:W-:Y:S01]  /*1a20*/  LEA.HI.X.SX32 R5, R16, c[0x0][0x17c], 0x1, P2 ;  /* 0x00005f0010057a11 */ /* 0x000fe200010f0eff */
        /* <DEDUP_REMOVED lines=34> */
[----:B------:R-:W-:Y:S01]  /*1c50*/  IMAD.IADD R3, R3, 0x1, R22 ;  /* 0x0000000103037824 */ /* 0x000fe200078e0216 */
[C---:B--2---:R-:W-:Y:S01]  /*1c60*/  PRMT R8, R0.reuse, 0x7632, R8 ;  /* 0x0000763200087816 */ /* 0x044fe20000000008 */
[----:B------:R-:W-:-:S04]  /*1c70*/  IMAD.U32 R9, R0, 0x10000, RZ ;  /* 0x0001000000097824 */ /* 0x000fc800078e00ff */
[----:B------:R-:W-:Y:S01]  /*1c80*/  FMUL R9, R2, R9 ;  /* 0x0000000902097220 */ /* 0x000fe20000400000 */
[----:B------:R-:W-:-:S03]  /*1c90*/  IMAD.U32 R11, R8, 0x10000, RZ ;  /* 0x00010000080b7824 */ /* 0x000fc600078e00ff */
[----:B------:R-:W1:Y:S01]  /*1ca0*/  FRND R0, R9 ;  /* 0x0000000900007307 */ /* 0x000e620000201000 */
[----:B------:R-:W-:-:S07]  /*1cb0*/  FMUL R11, R2, R11 ;  /* 0x0000000b020b7220 */ /* 0x000fce0000400000 */
[----:B------:R-:W2:Y:S01]  /*1cc0*/  FRND R8, R11 ;  /* 0x0000000b00087307 */ /* 0x000ea20000201000 */
[C---:B-1----:R-:W-:Y:S02]  /*1cd0*/  FSETP.GT.AND P2, PT, R0.reuse, -127, PT ;  /* 0xc2fe00000000780b */ /* 0x042fe40003f44000 */
[----:B------:R-:W-:Y:S02]  /*1ce0*/  FSETP.NAN.AND P3, PT, R0, R0, PT ;  /* 0x000000000000720b */ /* 0x000fe40003f68000 */
[----:B--2---:R-:W-:-:S09]  /*1cf0*/  FSETP.GT.AND P0, PT, R8, -127, PT ;  /* 0xc2fe00000800780b */ /* 0x004fd20003f04000 */
[----:B------:R-:W-:Y:S02]  /*1d00*/  @!P2 FSEL R0, R0, -127, P3 ;  /* 0xc2fe00000000a808 */ /* 0x000fe40001800000 */
[----:B------:R-:W-:Y:S02]  /*1d10*/  FSETP.NAN.AND P2, PT, R8, R8, PT ;  /* 0x000000080800720b */ /* 0x000fe40003f48000 */
[----:B0-----:R-:W0:Y:S01]  /*1d20*/  F2I.S16.TRUNC.NTZ R5, R0 ;  /* 0x0000000000057305 */ /* 0x001e22000020e900 */
[----:B------:R-:W-:Y:S02]  /*1d30*/  FSETP.GEU.AND P4, PT, R0, 127, PT ;  /* 0x42fe00000000780b */ /* 0x000fe40003f8e000 */
[----:B------:R-:W-:Y:S02]  /*1d40*/  @!P0 FSEL R8, R8, -127, P2 ;  /* 0xc2fe000008088808 */ /* 0x000fe40001000000 */
[----:B------:R-:W-:-:S03]  /*1d50*/  FSETP.NAN.AND P2, PT, R0, R0, PT ;  /* 0x000000000000720b */ /* 0x000fc60003f48000 */
[----:B------:R-:W1:Y:S01]  /*1d60*/  F2I.S16.TRUNC.NTZ R4, R8 ;  /* 0x0000000800047305 */ /* 0x000e62000020e900 */
[C---:B------:R-:W-:Y:S02]  /*1d70*/  FSETP.GEU.AND P3, PT, R8.reuse, 127, PT ;  /* 0x42fe00000800780b */ /* 0x040fe40003f6e000 */
[----:B------:R-:W-:-:S03]  /*1d80*/  FSETP.NAN.AND P0, PT, R8, R8, PT ;  /* 0x000000080800720b */ /* 0x000fc60003f08000 */
[----:B0-----:R-:W-:Y:S02]  /*1d90*/  @P4 SEL R5, R5, 0x7f, P2 ;  /* 0x0000007f05054807 */ /* 0x001fe40001000000 */
[----:B------:R-:W-:Y:S02]  /*1da0*/  IADD3 R2, P2, R3, c[0x0][0x178], RZ ;  /* 0x00005e0003027a10 */ /* 0x000fe40007f5e0ff */
[----:B------:R-:W-:Y:S02]  /*1db0*/  LOP3.LUT R5, R5, 0xff, RZ, 0xc0, !PT ;  /* 0x000000ff05057812 */ /* 0x000fe400078ec0ff */
[----:B------:R-:W-:Y:S02]  /*1dc0*/  LEA.HI.X.SX32 R3, R3, c[0x0][0x17c], 0x1, P2 ;  /* 0x00005f0003037a11 */ /* 0x000fe400010f0eff */
[----:B-1----:R-:W-:-:S05]  /*1dd0*/  @P3 SEL R4, R4, 0x7f, P0 ;  /* 0x0000007f04043807 */ /* 0x002fca0000000000 */
[----:B------:R-:W-:Y:S01]  /*1de0*/  IMAD R5, R4, 0x100, R5 ;  /* 0x0000010004057824 */ /* 0x000fe200078e0205 */
[----:B------:R-:W-:Y:S06]  /*1df0*/  @P1 EXIT ;  /* 0x000000000000194d */ /* 0x000fec0003800000 */
[----:B------:R-:W-:Y:S01]  /*1e00*/  STG.E.U16 [R2.64], R5 ;  /* 0x0000000502007986 */ /* 0x000fe2000c101504 */
[----:B------:R-:W-:Y:S05]  /*1e10*/  EXIT ;  /* 0x000000000000794d */ /* 0x000fea0003800000 */
.L_x_3:
[----:B------:R-:W-:-:S00]  /*1e20*/  BRA `(.L_x_3) ;  /* 0xfffffff000007947 */ /* 0x000fc0000383ffff */
[----:B------:R-:W-:-:S00]  /*1e30*/  NOP ;  /* 0x0000000000007918 */ /* 0x000fc00000000000 */
        /* <DEDUP_REMOVED lines=12> */
.L_x_4:


//--------------------- .nv.shared.triton_red_fused__to_copy_add_amax_amin_clamp_mul_reciprocal_11 --------------------------
	.section	.nv.shared.triton_red_fused__to_copy_add_amax_amin_clamp_mul_reciprocal_11,"aw",@nobits
	.sectionflags	@""
	.align	16
